	.headerflags	@"EF_CUDA_TEXMODE_UNIFIED EF_CUDA_64BIT_ADDRESS EF_CUDA_ACCELERATORS EF_CUDA_SM90 EF_CUDA_VIRTUAL_SM(EF_CUDA_SM90)"
	.elftype	@"ET_EXEC"


//--------------------- .nv.info                  --------------------------
	.section	.nv.info,"",@"SHT_CUDA_INFO"
	.align	4


	//----- nvinfo : EIATTR_REGCOUNT
	.align		4
        /*0000*/ 	.byte	0x04, 0x2f
        /*0002*/ 	.short	(.L_1 - .L_0)
	.align		4
.L_0:
        /*0004*/ 	.word	index@(triton_poi_fused_convolution_8)
        /*0008*/ 	.word	0x0000000c


	//----- nvinfo : EIATTR_MIN_STACK_SIZE
	.align		4
.L_1:
        /*000c*/ 	.byte	0x04, 0x12
        /*000e*/ 	.short	(.L_3 - .L_2)
	.align		4
.L_2:
        /*0010*/ 	.word	index@(triton_poi_fused_convolution_8)
        /*0014*/ 	.word	0x00000000


	//----- nvinfo : EIATTR_FRAME_SIZE
	.align		4
.L_3:
        /*0018*/ 	.byte	0x04, 0x11
        /*001a*/ 	.short	(.L_5 - .L_4)
	.align		4
.L_4:
        /*001c*/ 	.word	index@(triton_poi_fused_convolution_8)
        /*0020*/ 	.word	0x00000000


	//----- nvinfo : EIATTR_MIN_STACK_SIZE
	.align		4
.L_5:
        /*0024*/ 	.byte	0x04, 0x12
        /*0026*/ 	.short	(.L_7 - .L_6)
	.align		4
.L_6:
        /*0028*/ 	.word	index@(triton_poi_fused_convolution_8)
        /*002c*/ 	.word	0x00000000
.L_7:


//--------------------- .nv.info.triton_poi_fused_convolution_8 --------------------------
	.section	.nv.info.triton_poi_fused_convolution_8,"",@"SHT_CUDA_INFO"
	.sectionflags	@""
	.align	4


	//----- nvinfo : EIATTR_CUDA_API_VERSION
	.align		4
        /*0000*/ 	.byte	0x04, 0x37
        /*0002*/ 	.short	(.L_9 - .L_8)
.L_8:
        /*0004*/ 	.word	0x0000007c


	//----- nvinfo : EIATTR_KPARAM_INFO
	.align		4
.L_9:
        /*0008*/ 	.byte	0x04, 0x17
        /*000a*/ 	.short	(.L_11 - .L_10)
.L_10:
        /*000c*/ 	.word	0x00000000
        /*0010*/ 	.short	0x0002
        /*0012*/ 	.short	0x0010
        /*0014*/ 	.byte	0x00, 0xf0, 0x11, 0x00


	//----- nvinfo : EIATTR_KPARAM_INFO
	.align		4
.L_11:
        /*0018*/ 	.byte	0x04, 0x17
        /*001a*/ 	.short	(.L_13 - .L_12)
.L_12:
        /*001c*/ 	.word	0x00000000
        /*0020*/ 	.short	0x0001
        /*0022*/ 	.short	0x0008
        /*0024*/ 	.byte	0x00, 0xf4, 0x21, 0x00


	//----- nvinfo : EIATTR_KPARAM_INFO
	.align		4
.L_13:
        /*0028*/ 	.byte	0x04, 0x17
        /*002a*/ 	.short	(.L_15 - .L_14)
.L_14:
        /*002c*/ 	.word	0x00000000
        /*0030*/ 	.short	0x0000
        /*0032*/ 	.short	0x0000
        /*0034*/ 	.byte	0x00, 0xf4, 0x21, 0x00


	//----- nvinfo : EIATTR_SPARSE_MMA_MASK
	.align		4
.L_15:
        /*0038*/ 	.byte	0x03, 0x50
        /*003a*/ 	.short	0x0000


	//----- nvinfo : EIATTR_MAXREG_COUNT
	.align		4
        /*003c*/ 	.byte	0x03, 0x1b
        /*003e*/ 	.short	0x00ff


	//----- nvinfo : EIATTR_EXIT_INSTR_OFFSETS
	.align		4
        /*0040*/ 	.byte	0x04, 0x1c
        /*0042*/ 	.short	(.L_17 - .L_16)


	//   ....[0]....
.L_16:
        /*0044*/ 	.word	0x00000170


	//   ....[1]....
        /*0048*/ 	.word	0x00000190


	//----- nvinfo : EIATTR_REQNTID
	.align		4
.L_17:
        /*004c*/ 	.byte	0x04, 0x10
        /*004e*/ 	.short	(.L_19 - .L_18)
.L_18:
        /*0050*/ 	.word	0x00000020
        /*0054*/ 	.word	0x00000001
        /*0058*/ 	.word	0x00000001


	//----- nvinfo : EIATTR_CBANK_PARAM_SIZE
	.align		4
.L_19:
        /*005c*/ 	.byte	0x03, 0x19
        /*005e*/ 	.short	0x0014


	//----- nvinfo : EIATTR_PARAM_CBANK
	.align		4
        /*0060*/ 	.byte	0x04, 0x0a
        /*0062*/ 	.short	(.L_21 - .L_20)
	.align		4
.L_20:
        /*0064*/ 	.word	index@(.nv.constant0.triton_poi_fused_convolution_8)
        /*0068*/ 	.short	0x0210
        /*006a*/ 	.short	0x0014


	//----- nvinfo : EIATTR_SW_WAR
	.align		4
.L_21:
        /*006c*/ 	.byte	0x04, 0x36
        /*006e*/ 	.short	(.L_23 - .L_22)
.L_22:
        /*0070*/ 	.word	0x00000008
.L_23:


//--------------------- .nv.callgraph             --------------------------
	.section	.nv.callgraph,"",@"SHT_CUDA_CALLGRAPH"
	.align	4
	.sectionentsize	8
	.align		4
        /*0000*/ 	.word	0x00000000
	.align		4
        /*0004*/ 	.word	0xffffffff
	.align		4
        /*0008*/ 	.word	0x00000000
	.align		4
        /*000c*/ 	.word	0xfffffffe
	.align		4
        /*0010*/ 	.word	0x00000000
	.align		4
        /*0014*/ 	.word	0xfffffffd
	.align		4
        /*0018*/ 	.word	0x00000000
	.align		4
        /*001c*/ 	.word	0xfffffffc


//--------------------- .text.triton_poi_fused_convolution_8 --------------------------
	.section	.text.triton_poi_fused_convolution_8,"ax",@progbits
	.align	128
        .global         triton_poi_fused_convolution_8
        .type           triton_poi_fused_convolution_8,@function
        .size           triton_poi_fused_convolution_8,(.L_x_1 - triton_poi_fused_convolution_8)
        .other          triton_poi_fused_convolution_8,@"STO_CUDA_ENTRY STV_DEFAULT"
triton_poi_fused_convolution_8:
.text.triton_poi_fused_convolution_8:
[----:B------:R-:W0:Y:S02]  /*0000*/  LDC R1, c[0x0][0x28] ;  /* 0x00000a00ff017b82 */ /* 0x000e240000000800 */
[----:B------:R-:W1:Y:S01]  /*0010*/  S2R R0, SR_TID.X ;  /* 0x0000000000007919 */ /* 0x000e620000002100 */
[----:B------:R-:W2:Y:S01]  /*0020*/  LDC.64 R2, c[0x0][0x210] ;  /* 0x00008400ff027b82 */ /* 0x000ea20000000a00 */
[----:B------:R-:W-:Y:S01]  /*0030*/  ULDC.64 UR4, c[0x0][0x208] ;  /* 0x0000820000047ab9 */ /* 0x000fe20000000a00 */
[----:B------:R-:W3:Y:S06]  /*0040*/  S2R R7, SR_CTAID.X ;  /* 0x0000000000077919 */ /* 0x000eec0000002500 */
[----:B------:R-:W4:Y:S01]  /*0050*/  LDC.64 R4, c[0x0][0x218] ;  /* 0x00008600ff047b82 */ /* 0x000f220000000a00 */
[----:B-1----:R-:W-:Y:S01]  /*0060*/  IMAD.SHL.U32 R0, R0, 0x2, RZ ;  /* 0x0000000200007824 */ /* 0x002fe200078e00ff */
[----:B---3--:R-:W-:-:S04]  /*0070*/  SHF.R.S32.HI R6, RZ, 0x19, R7 ;  /* 0x00000019ff067819 */ /* 0x008fc80000011407 */
[----:B------:R-:W-:-:S05]  /*0080*/  LOP3.LUT R0, R0, 0x3e, RZ, 0xc0, !PT ;  /* 0x0000003e00007812 */ /* 0x000fca00078ec0ff */
[----:B------:R-:W-:Y:S01]  /*0090*/  IMAD R7, R7, 0x40, R0 ;  /* 0x0000004007077824 */ /* 0x000fe200078e0200 */
[----:B------:R-:W-:-:S03]  /*00a0*/  SGXT R0, R6, 0x1 ;  /* 0x000000010600781a */ /* 0x000fc60000000200 */
[C---:B--2---:R-:W-:Y:S01]  /*00b0*/  IMAD.WIDE R2, R7.reuse, 0x4, R2 ;  /* 0x0000000407027825 */ /* 0x044fe200078e0202 */
[----:B------:R-:W-:Y:S02]  /*00c0*/  LEA.HI R0, R0, R7, RZ, 0x4 ;  /* 0x0000000700007211 */ /* 0x000fe400078f20ff */
[----:B------:R-:W-:Y:S02]  /*00d0*/  ISETP.GE.AND P0, PT, R7, 0x40, PT ;  /* 0x000000400700780c */ /* 0x000fe40003f06270 */
[----:B------:R-:W-:-:S05]  /*00e0*/  LOP3.LUT R0, R0, 0xfffffff0, RZ, 0xc0, !PT ;  /* 0xfffffff000007812 */ /* 0x000fca00078ec0ff */
[----:B------:R-:W-:Y:S01]  /*00f0*/  IMAD.IADD R9, R7, 0x1, -R0 ;  /* 0x0000000107097824 */ /* 0x000fe200078e0a00 */
[----:B------:R-:W-:-:S03]  /*0100*/  CS2R R6, SRZ ;  /* 0x0000000000067805 */ /* 0x000fc6000001ff00 */
[----:B----4-:R-:W-:Y:S01]  /*0110*/  IMAD.WIDE R4, R9, 0x4, R4 ;  /* 0x0000000409047825 */ /* 0x010fe200078e0204 */
[----:B------:R-:W-:Y:S02]  /*0120*/  CS2R R8, SRZ ;  /* 0x0000000000087805 */ /* 0x000fe4000001ff00 */
[----:B------:R-:W2:Y:S04]  /*0130*/  @!P0 LDG.E.64 R6, desc[UR4][R2.64] ;  /* 0x0000000402068981 */ /* 0x000ea8000c1e1b00 */
[----:B------:R-:W2:Y:S02]  /*0140*/  @!P0 LDG.E.EL.64 R8, desc[UR4][R4.64] ;  /* 0x0000000404088981 */ /* 0x000ea4000c2e1b00 */
[----:B--2---:R-:W-:Y:S01]  /*0150*/  FADD R6, R8, R6 ;  /* 0x0000000608067221 */ /* 0x004fe20000000000 */
[----:B------:R-:W-:Y:S01]  /*0160*/  FADD R7, R9, R7 ;  /* 0x0000000709077221 */ /* 0x000fe20000000000 */
[----:B------:R-:W-:Y:S06]  /*0170*/  @P0 EXIT ;  /* 0x000000000000094d */ /* 0x000fec0003800000 */
[----:B------:R-:W-:Y:S01]  /*0180*/  STG.E.64 desc[UR4][R2.64], R6 ;  /* 0x0000000602007986 */ /* 0x000fe2000c101b04 */
[----:B------:R-:W-:Y:S05]  /*0190*/  EXIT ;  /* 0x000000000000794d */ /* 0x000fea0003800000 */
.L_x_0:
[----:B------:R-:W-:-:S00]  /*01a0*/  BRA `(.L_x_0) ;  /* 0xfffffffc00fc7947 */ /* 0x000fc0000383ffff */
[----:B------:R-:W-:-:S00]  /*01b0*/  NOP ;  /* 0x0000000000007918 */ /* 0x000fc00000000000 */
        /* <DEDUP_REMOVED lines=12> */
.L_x_1:


//--------------------- .nv.constant0.triton_poi_fused_convolution_8 --------------------------
	.section	.nv.constant0.triton_poi_fused_convolution_8,"a",@progbits
	.sectionflags	@""
	.align	4
.nv.constant0.triton_poi_fused_convolution_8:
	.zero		548
